	.headerflags	@"EF_CUDA_TEXMODE_UNIFIED EF_CUDA_64BIT_ADDRESS EF_CUDA_ACCELERATORS EF_CUDA_SM90 EF_CUDA_VIRTUAL_SM(EF_CUDA_SM90)"
	.elftype	@"ET_EXEC"


//--------------------- .nv.info                  --------------------------
	.section	.nv.info,"",@"SHT_CUDA_INFO"
	.align	4


	//----- nvinfo : EIATTR_REGCOUNT
	.align		4
        /*0000*/ 	.byte	0x04, 0x2f
        /*0002*/ 	.short	(.L_2 - .L_1)
	.align		4
.L_1:
        /*0004*/ 	.word	index@(triton_poi_fused_add_native_group_norm_relu_13)
        /*0008*/ 	.word	0x00000020


	//----- nvinfo : EIATTR_MIN_STACK_SIZE
	.align		4
.L_2:
        /*000c*/ 	.byte	0x04, 0x12
        /*000e*/ 	.short	(.L_4 - .L_3)
	.align		4
.L_3:
        /*0010*/ 	.word	index@(triton_poi_fused_add_native_group_norm_relu_13)
        /*0014*/ 	.word	0x00000000


	//----- nvinfo : EIATTR_FRAME_SIZE
	.align		4
.L_4:
        /*0018*/ 	.byte	0x04, 0x11
        /*001a*/ 	.short	(.L_6 - .L_5)
	.align		4
.L_5:
        /*001c*/ 	.word	index@(triton_poi_fused_add_native_group_norm_relu_13)
        /*0020*/ 	.word	0x00000000


	//----- nvinfo : EIATTR_MIN_STACK_SIZE
	.align		4
.L_6:
        /*0024*/ 	.byte	0x04, 0x12
        /*0026*/ 	.short	(.L_8 - .L_7)
	.align		4
.L_7:
        /*0028*/ 	.word	index@(triton_poi_fused_add_native_group_norm_relu_13)
        /*002c*/ 	.word	0x00000000
.L_8:


//--------------------- .nv.info.triton_poi_fused_add_native_group_norm_relu_13 --------------------------
	.section	.nv.info.triton_poi_fused_add_native_group_norm_relu_13,"",@"SHT_CUDA_INFO"
	.sectionflags	@""
	.align	4


	//----- nvinfo : EIATTR_CUDA_API_VERSION
	.align		4
        /*0000*/ 	.byte	0x04, 0x37
        /*0002*/ 	.short	(.L_10 - .L_9)
.L_9:
        /*0004*/ 	.word	0x0000007c


	//----- nvinfo : EIATTR_KPARAM_INFO
	.align		4
.L_10:
        /*0008*/ 	.byte	0x04, 0x17
        /*000a*/ 	.short	(.L_12 - .L_11)
.L_11:
        /*000c*/ 	.word	0x00000000
        /*0010*/ 	.short	0x000b
        /*0012*/ 	.short	0x0058
        /*0014*/ 	.byte	0x00, 0xf0, 0x11, 0x00


	//----- nvinfo : EIATTR_KPARAM_INFO
	.align		4
.L_12:
        /*0018*/ 	.byte	0x04, 0x17
        /*001a*/ 	.short	(.L_14 - .L_13)
.L_13:
        /*001c*/ 	.word	0x00000000
        /*0020*/ 	.short	0x000a
        /*0022*/ 	.short	0x0050
        /*0024*/ 	.byte	0x00, 0xf4, 0x21, 0x00


	//----- nvinfo : EIATTR_KPARAM_INFO
	.align		4
.L_14:
        /*0028*/ 	.byte	0x04, 0x17
        /*002a*/ 	.short	(.L_16 - .L_15)
.L_15:
        /*002c*/ 	.word	0x00000000
        /*0030*/ 	.short	0x0009
        /*0032*/ 	.short	0x0048
        /*0034*/ 	.byte	0x00, 0xf4, 0x21, 0x00


	//----- nvinfo : EIATTR_KPARAM_INFO
	.align		4
.L_16:
        /*0038*/ 	.byte	0x04, 0x17
        /*003a*/ 	.short	(.L_18 - .L_17)
.L_17:
        /*003c*/ 	.word	0x00000000
        /*0040*/ 	.short	0x0008
        /*0042*/ 	.short	0x0040
        /*0044*/ 	.byte	0x00, 0xf4, 0x21, 0x00


	//----- nvinfo : EIATTR_KPARAM_INFO
	.align		4
.L_18:
        /*0048*/ 	.byte	0x04, 0x17
        /*004a*/ 	.short	(.L_20 - .L_19)
.L_19:
        /*004c*/ 	.word	0x00000000
        /*0050*/ 	.short	0x0007
        /*0052*/ 	.short	0x0038
        /*0054*/ 	.byte	0x00, 0xf4, 0x21, 0x00


	//----- nvinfo : EIATTR_KPARAM_INFO
	.align		4
.L_20:
        /*0058*/ 	.byte	0x04, 0x17
        /*005a*/ 	.short	(.L_22 - .L_21)
.L_21:
        /*005c*/ 	.word	0x00000000
        /*0060*/ 	.short	0x0006
        /*0062*/ 	.short	0x0030
        /*0064*/ 	.byte	0x00, 0xf4, 0x21, 0x00


	//----- nvinfo : EIATTR_KPARAM_INFO
	.align		4
.L_22:
        /*0068*/ 	.byte	0x04, 0x17
        /*006a*/ 	.short	(.L_24 - .L_23)
.L_23:
        /*006c*/ 	.word	0x00000000
        /*0070*/ 	.short	0x0005
        /*0072*/ 	.short	0x0028
        /*0074*/ 	.byte	0x00, 0xf4, 0x21, 0x00


	//----- nvinfo : EIATTR_KPARAM_INFO
	.align		4
.L_24:
        /*0078*/ 	.byte	0x04, 0x17
        /*007a*/ 	.short	(.L_26 - .L_25)
.L_25:
        /*007c*/ 	.word	0x00000000
        /*0080*/ 	.short	0x0004
        /*0082*/ 	.short	0x0020
        /*0084*/ 	.byte	0x00, 0xf4, 0x21, 0x00


	//----- nvinfo : EIATTR_KPARAM_INFO
	.align		4
.L_26:
        /*0088*/ 	.byte	0x04, 0x17
        /*008a*/ 	.short	(.L_28 - .L_27)
.L_27:
        /*008c*/ 	.word	0x00000000
        /*0090*/ 	.short	0x0003
        /*0092*/ 	.short	0x0018
        /*0094*/ 	.byte	0x00, 0xf4, 0x21, 0x00


	//----- nvinfo : EIATTR_KPARAM_INFO
	.align		4
.L_28:
        /*0098*/ 	.byte	0x04, 0x17
        /*009a*/ 	.short	(.L_30 - .L_29)
.L_29:
        /*009c*/ 	.word	0x00000000
        /*00a0*/ 	.short	0x0002
        /*00a2*/ 	.short	0x0010
        /*00a4*/ 	.byte	0x00, 0xf4, 0x21, 0x00


	//----- nvinfo : EIATTR_KPARAM_INFO
	.align		4
.L_30:
        /*00a8*/ 	.byte	0x04, 0x17
        /*00aa*/ 	.short	(.L_32 - .L_31)
.L_31:
        /*00ac*/ 	.word	0x00000000
        /*00b0*/ 	.short	0x0001
        /*00b2*/ 	.short	0x0008
        /*00b4*/ 	.byte	0x00, 0xf4, 0x21, 0x00


	//----- nvinfo : EIATTR_KPARAM_INFO
	.align		4
.L_32:
        /*00b8*/ 	.byte	0x04, 0x17
        /*00ba*/ 	.short	(.L_34 - .L_33)
.L_33:
        /*00bc*/ 	.word	0x00000000
        /*00c0*/ 	.short	0x0000
        /*00c2*/ 	.short	0x0000
        /*00c4*/ 	.byte	0x00, 0xf4, 0x21, 0x00


	//----- nvinfo : EIATTR_SPARSE_MMA_MASK
	.align		4
.L_34:
        /*00c8*/ 	.byte	0x03, 0x50
        /*00ca*/ 	.short	0x0000


	//----- nvinfo : EIATTR_MAXREG_COUNT
	.align		4
        /*00cc*/ 	.byte	0x03, 0x1b
        /*00ce*/ 	.short	0x00ff


	//----- nvinfo : EIATTR_EXIT_INSTR_OFFSETS
	.align		4
        /*00d0*/ 	.byte	0x04, 0x1c
        /*00d2*/ 	.short	(.L_36 - .L_35)


	//   ....[0]....
.L_35:
        /*00d4*/ 	.word	0x00000660


	//----- nvinfo : EIATTR_REQNTID
	.align		4
.L_36:
        /*00d8*/ 	.byte	0x04, 0x10
        /*00da*/ 	.short	(.L_38 - .L_37)
.L_37:
        /*00dc*/ 	.word	0x00000100
        /*00e0*/ 	.word	0x00000001
        /*00e4*/ 	.word	0x00000001


	//----- nvinfo : EIATTR_CBANK_PARAM_SIZE
	.align		4
.L_38:
        /*00e8*/ 	.byte	0x03, 0x19
        /*00ea*/ 	.short	0x005c


	//----- nvinfo : EIATTR_PARAM_CBANK
	.align		4
        /*00ec*/ 	.byte	0x04, 0x0a
        /*00ee*/ 	.short	(.L_40 - .L_39)
	.align		4
.L_39:
        /*00f0*/ 	.word	index@(.nv.constant0.triton_poi_fused_add_native_group_norm_relu_13)
        /*00f4*/ 	.short	0x0210
        /*00f6*/ 	.short	0x005c


	//----- nvinfo : EIATTR_SW_WAR
	.align		4
.L_40:
        /*00f8*/ 	.byte	0x04, 0x36
        /*00fa*/ 	.short	(.L_42 - .L_41)
.L_41:
        /*00fc*/ 	.word	0x00000008
.L_42:


//--------------------- .nv.callgraph             --------------------------
	.section	.nv.callgraph,"",@"SHT_CUDA_CALLGRAPH"
	.align	4
	.sectionentsize	8
	.align		4
        /*0000*/ 	.word	0x00000000
	.align		4
        /*0004*/ 	.word	0xffffffff
	.align		4
        /*0008*/ 	.word	0x00000000
	.align		4
        /*000c*/ 	.word	0xfffffffe
	.align		4
        /*0010*/ 	.word	0x00000000
	.align		4
        /*0014*/ 	.word	0xfffffffd
	.align		4
        /*0018*/ 	.word	0x00000000
	.align		4
        /*001c*/ 	.word	0xfffffffc


//--------------------- .nv.constant4             --------------------------
	.section	.nv.constant4,"a",@progbits
	.align	8
	.align		8
.nv.constant4:
        /*0000*/ 	.dword	_$_str


//--------------------- .text.triton_poi_fused_add_native_group_norm_relu_13 --------------------------
	.section	.text.triton_poi_fused_add_native_group_norm_relu_13,"ax",@progbits
	.align	128
        .global         triton_poi_fused_add_native_group_norm_relu_13
        .type           triton_poi_fused_add_native_group_norm_relu_13,@function
        .size           triton_poi_fused_add_native_group_norm_relu_13,(.L_x_1 - triton_poi_fused_add_native_group_norm_relu_13)
        .other          triton_poi_fused_add_native_group_norm_relu_13,@"STO_CUDA_ENTRY STV_DEFAULT"
triton_poi_fused_add_native_group_norm_relu_13:
.text.triton_poi_fused_add_native_group_norm_relu_13:
[----:B------:R-:W-:Y:S01]  /*0000*/  LDC R1, c[0x0][0x28] ;  /* 0x00000a00ff017b82 */ /* 0x000fe20000000800 */
[----:B------:R-:W1:Y:S07]  /*0010*/  S2R R0, SR_TID.X ;  /* 0x0000000000007919 */ /* 0x000e6e0000002100 */
[----:B------:R-:W2:Y:S01]  /*0020*/  LDC.64 R28, c[0x0][0x220] ;  /* 0x00008800ff1c7b82 */ /* 0x000ea20000000a00 */
[----:B------:R-:W-:Y:S01]  /*0030*/  ULDC.64 UR4, c[0x0][0x208] ;  /* 0x0000820000047ab9 */ /* 0x000fe20000000a00 */
[----:B------:R-:W3:Y:S06]  /*0040*/  S2R R3, SR_CTAID.X ;  /* 0x0000000000037919 */ /* 0x000eec0000002500 */
[----:B------:R-:W4:Y:S08]  /*0050*/  LDC.64 R12, c[0x0][0x240] ;  /* 0x00009000ff0c7b82 */ /* 0x000f300000000a00 */
[----:B------:R-:W5:Y:S08]  /*0060*/  LDC.64 R10, c[0x0][0x218] ;  /* 0x00008600ff0a7b82 */ /* 0x000f700000000a00 */
[----:B------:R-:W2:Y:S01]  /*0070*/  LDC.64 R24, c[0x0][0x248] ;  /* 0x00009200ff187b82 */ /* 0x000ea20000000a00 */
[----:B-1----:R-:W-:-:S07]  /*0080*/  SHF.L.U32 R0, R0, 0x1, RZ ;  /* 0x0000000100007819 */ /* 0x002fce00000006ff */
[----:B------:R-:W1:Y:S01]  /*0090*/  LDC.64 R18, c[0x0][0x258] ;  /* 0x00009600ff127b82 */ /* 0x000e620000000a00 */
[----:B------:R-:W-:Y:S02]  /*00a0*/  LOP3.LUT R0, R0, 0x1fe, RZ, 0xc0, !PT ;  /* 0x000001fe00007812 */ /* 0x000fe400078ec0ff */
[----:B---3--:R-:W-:Y:S02]  /*00b0*/  SHF.R.S32.HI R5, RZ, 0x16, R3 ;  /* 0x00000016ff057819 */ /* 0x008fe40000011403 */
[----:B------:R-:W-:-:S03]  /*00c0*/  LEA R0, R3, R0, 0x9 ;  /* 0x0000000003007211 */ /* 0x000fc600078e48ff */
[----:B------:R-:W3:Y:S01]  /*00d0*/  LDC.64 R20, c[0x0][0x260] ;  /* 0x00009800ff147b82 */ /* 0x000ee20000000a00 */
[----:B------:R-:W-:Y:S02]  /*00e0*/  SGXT R5, R5, 0x1 ;  /* 0x000000010505781a */ /* 0x000fe40000000200 */
[----:B------:R-:W-:Y:S02]  /*00f0*/  IADD3 R2, R0, 0x1, RZ ;  /* 0x0000000100027810 */ /* 0x000fe40007ffe0ff */
[C---:B------:R-:W-:Y:S02]  /*0100*/  LEA.HI R3, R5.reuse, R0, RZ, 0x8 ;  /* 0x0000000005037211 */ /* 0x040fe400078f40ff */
[----:B------:R-:W-:Y:S01]  /*0110*/  LEA.HI R4, R5, R2, RZ, 0x8 ;  /* 0x0000000205047211 */ /* 0x000fe200078f40ff */
[----:B------:R-:W1:Y:S01]  /*0120*/  LDC.64 R16, c[0x0][0x238] ;  /* 0x00008e00ff107b82 */ /* 0x000e620000000a00 */
[----:B------:R-:W-:Y:S02]  /*0130*/  LOP3.LUT R3, R3, 0xffffff00, RZ, 0xc0, !PT ;  /* 0xffffff0003037812 */ /* 0x000fe400078ec0ff */
[----:B------:R-:W-:-:S02]  /*0140*/  LOP3.LUT R7, R4, 0xff00, RZ, 0xc0, !PT ;  /* 0x0000ff0004077812 */ /* 0x000fc400078ec0ff */
[----:B------:R-:W-:Y:S02]  /*0150*/  IADD3 R23, R0, -R3, RZ ;  /* 0x8000000300177210 */ /* 0x000fe40007ffe0ff */
[----:B------:R-:W-:Y:S02]  /*0160*/  IADD3 R7, R2, -R7, RZ ;  /* 0x8000000702077210 */ /* 0x000fe40007ffe0ff */
[----:B------:R-:W-:Y:S02]  /*0170*/  PRMT R2, R23, 0x9910, RZ ;  /* 0x0000991017027816 */ /* 0x000fe400000000ff */
[----:B------:R-:W-:Y:S02]  /*0180*/  PRMT R3, R7, 0x9910, RZ ;  /* 0x0000991007037816 */ /* 0x000fe400000000ff */
[----:B------:R-:W-:Y:S02]  /*0190*/  SHF.R.S32.HI R2, RZ, 0xf, R2 ;  /* 0x0000000fff027819 */ /* 0x000fe40000011402 */
[----:B------:R-:W-:-:S02]  /*01a0*/  SHF.R.S32.HI R3, RZ, 0xf, R3 ;  /* 0x0000000fff037819 */ /* 0x000fc40000011403 */
[----:B------:R-:W-:Y:S02]  /*01b0*/  LOP3.LUT R2, R2, 0xffff, RZ, 0xc0, !PT ;  /* 0x0000ffff02027812 */ /* 0x000fe400078ec0ff */
[----:B------:R-:W-:Y:S02]  /*01c0*/  LOP3.LUT R6, R3, 0xffff, RZ, 0xc0, !PT ;  /* 0x0000ffff03067812 */ /* 0x000fe400078ec0ff */
[----:B------:R-:W-:Y:S02]  /*01d0*/  LEA.HI R4, R2, R23, RZ, 0x15 ;  /* 0x0000001702047211 */ /* 0x000fe400078fa8ff */
[----:B------:R-:W-:Y:S01]  /*01e0*/  LEA.HI R7, R6, R7, RZ, 0x15 ;  /* 0x0000000706077211 */ /* 0x000fe200078fa8ff */
[----:B------:R-:W1:Y:S01]  /*01f0*/  LDC.64 R2, c[0x0][0x228] ;  /* 0x00008a00ff027b82 */ /* 0x000e620000000a00 */
[----:B------:R-:W-:Y:S02]  /*0200*/  PRMT R4, R4, 0x9910, RZ ;  /* 0x0000991004047816 */ /* 0x000fe400000000ff */
[----:B------:R-:W-:-:S02]  /*0210*/  PRMT R8, R7, 0x9910, RZ ;  /* 0x0000991007087816 */ /* 0x000fc400000000ff */
[----:B------:R-:W-:Y:S02]  /*0220*/  SHF.R.S32.HI R4, RZ, 0x5, R4 ;  /* 0x00000005ff047819 */ /* 0x000fe40000011404 */
[----:B------:R-:W-:Y:S01]  /*0230*/  LEA.HI R5, R5, R0, RZ, 0x12 ;  /* 0x0000000005057211 */ /* 0x000fe200078f90ff */
[----:B------:R-:W2:Y:S01]  /*0240*/  LDC.64 R6, c[0x0][0x250] ;  /* 0x00009400ff067b82 */ /* 0x000ea20000000a00 */
[----:B------:R-:W-:Y:S02]  /*0250*/  SHF.R.S32.HI R8, RZ, 0x5, R8 ;  /* 0x00000005ff087819 */ /* 0x000fe40000011408 */
[----:B------:R-:W-:Y:S02]  /*0260*/  PRMT R4, R4, 0x9910, RZ ;  /* 0x0000991004047816 */ /* 0x000fe400000000ff */
[----:B------:R-:W-:Y:S02]  /*0270*/  SHF.R.S32.HI R5, RZ, 0x12, R5 ;  /* 0x00000012ff057819 */ /* 0x000fe40000011405 */
[----:B------:R-:W-:-:S02]  /*0280*/  PRMT R8, R8, 0x9910, RZ ;  /* 0x0000991008087816 */ /* 0x000fc400000000ff */
[C---:B------:R-:W-:Y:S02]  /*0290*/  LEA R27, R5.reuse, R4, 0x3 ;  /* 0x00000004051b7211 */ /* 0x040fe400078e18ff */
[----:B------:R-:W-:-:S03]  /*02a0*/  LEA R9, R5, R8, 0x3 ;  /* 0x0000000805097211 */ /* 0x000fc600078e18ff */
[----:B01----:R-:W-:-:S04]  /*02b0*/  IMAD.WIDE R4, R27, 0x4, R2 ;  /* 0x000000041b047825 */ /* 0x003fc800078e0202 */
[----:B------:R-:W-:Y:S02]  /*02c0*/  IMAD.WIDE R2, R9, 0x4, R2 ;  /* 0x0000000409027825 */ /* 0x000fe400078e0202 */
[----:B------:R-:W3:Y:S02]  /*02d0*/  LDG.E.EL R4, desc[UR4][R4.64] ;  /* 0x0000000404047981 */ /* 0x000ee4000c2e1900 */
[--C-:B--2---:R-:W-:Y:S02]  /*02e0*/  IMAD.WIDE R14, R27, 0x4, R6.reuse ;  /* 0x000000041b0e7825 */ /* 0x104fe400078e0206 */
[----:B------:R-:W2:Y:S02]  /*02f0*/  LDG.E.EL R3, desc[UR4][R2.64] ;  /* 0x0000000402037981 */ /* 0x000ea4000c2e1900 */
[----:B------:R-:W-:-:S05]  /*0300*/  IMAD.WIDE R6, R9, 0x4, R6 ;  /* 0x0000000409067825 */ /* 0x000fca00078e0206 */
[----:B------:R-:W2:Y:S04]  /*0310*/  LDG.E.EL R5, desc[UR4][R6.64] ;  /* 0x0000000406057981 */ /* 0x000ea8000c2e1900 */
[----:B------:R0:W2:Y:S02]  /*0320*/  LDG.E.EL R2, desc[UR4][R14.64] ;  /* 0x000000040e027981 */ /* 0x0000a4000c2e1900 */
[----:B0-----:R-:W0:Y:S01]  /*0330*/  LDC.64 R14, c[0x0][0x230] ;  /* 0x00008c00ff0e7b82 */ /* 0x001e220000000a00 */
[----:B------:R-:W-:-:S04]  /*0340*/  IMAD.WIDE R6, R27, 0x4, R28 ;  /* 0x000000041b067825 */ /* 0x000fc800078e021c */
[C---:B----4-:R-:W-:Y:S02]  /*0350*/  IMAD.WIDE R12, R0.reuse, 0x4, R12 ;  /* 0x00000004000c7825 */ /* 0x050fe400078e020c */
[----:B------:R-:W4:Y:S02]  /*0360*/  LDG.E.EL R7, desc[UR4][R6.64] ;  /* 0x0000000406077981 */ /* 0x000f24000c2e1900 */
[----:B-----5:R-:W-:Y:S02]  /*0370*/  IMAD.WIDE R10, R0, 0x4, R10 ;  /* 0x00000004000a7825 */ /* 0x020fe400078e020a */
[----:B------:R-:W5:Y:S02]  /*0380*/  LDG.E.64 R12, desc[UR4][R12.64] ;  /* 0x000000040c0c7981 */ /* 0x000f64000c1e1b00 */
[----:B------:R-:W-:Y:S02]  /*0390*/  IMAD.WIDE R26, R27, 0x4, R24 ;  /* 0x000000041b1a7825 */ /* 0x000fe400078e0218 */
[----:B------:R-:W4:Y:S02]  /*03a0*/  LDG.E.64 R10, desc[UR4][R10.64] ;  /* 0x000000040a0a7981 */ /* 0x000f24000c1e1b00 */
[----:B------:R-:W-:-:S04]  /*03b0*/  IMAD.WIDE R28, R9, 0x4, R28 ;  /* 0x00000004091c7825 */ /* 0x000fc800078e021c */
[----:B------:R-:W-:Y:S01]  /*03c0*/  IMAD.WIDE R24, R9, 0x4, R24 ;  /* 0x0000000409187825 */ /* 0x000fe200078e0218 */
[----:B------:R-:W5:Y:S04]  /*03d0*/  LDG.E.EL R6, desc[UR4][R28.64] ;  /* 0x000000041c067981 */ /* 0x000f68000c2e1900 */
[----:B------:R-:W5:Y:S01]  /*03e0*/  LDG.E.EL R9, desc[UR4][R26.64] ;  /* 0x000000041a097981 */ /* 0x000f62000c2e1900 */
[----:B------:R-:W-:-:S03]  /*03f0*/  IMAD.WIDE R18, R23, 0x4, R18 ;  /* 0x0000000417127825 */ /* 0x000fc600078e0212 */
[----:B------:R-:W5:Y:S01]  /*0400*/  LDG.E.EL R8, desc[UR4][R24.64] ;  /* 0x0000000418087981 */ /* 0x000f62000c2e1900 */
[----:B---3--:R-:W-:-:S03]  /*0410*/  IMAD.WIDE R20, R23, 0x4, R20 ;  /* 0x0000000417147825 */ /* 0x008fc600078e0214 */
[----:B------:R-:W3:Y:S01]  /*0420*/  LDG.E.EL.64 R18, desc[UR4][R18.64] ;  /* 0x0000000412127981 */ /* 0x000ee2000c2e1b00 */
[----:B0-----:R-:W-:-:S03]  /*0430*/  IMAD.WIDE R14, R23, 0x4, R14 ;  /* 0x00000004170e7825 */ /* 0x001fc600078e020e */
[----:B------:R-:W3:Y:S01]  /*0440*/  LDG.E.EL.64 R20, desc[UR4][R20.64] ;  /* 0x0000000414147981 */ /* 0x000ee2000c2e1b00 */
[----:B------:R-:W-:-:S03]  /*0450*/  IMAD.WIDE R16, R23, 0x4, R16 ;  /* 0x0000000417107825 */ /* 0x000fc600078e0210 */
[----:B------:R-:W3:Y:S04]  /*0460*/  LDG.E.EL.64 R14, desc[UR4][R14.64] ;  /* 0x000000040e0e7981 */ /* 0x000ee8000c2e1b00 */
[----:B------:R-:W3:Y:S01]  /*0470*/  LDG.E.EL.64 R16, desc[UR4][R16.64] ;  /* 0x0000000410107981 */ /* 0x000ee2000c2e1b00 */
[----:B------:R-:W-:-:S10]  /*0480*/  HFMA2.MMA R23, -RZ, RZ, 0.5, 0 ;  /* 0x38000000ff177435 */ /* 0x000fd400000001ff */
[----:B------:R-:W-:-:S06]  /*0490*/  FFMA R4, R4, R23, 9.9999997473787516356e-06 ;  /* 0x3727c5ac04047423 */ /* 0x000fcc0000000017 */
[----:B------:R-:W0:Y:S01]  /*04a0*/  MUFU.RSQ R4, R4 ;  /* 0x0000000400047308 */ /* 0x000e220000001400 */
[-C--:B--2---:R-:W-:Y:S01]  /*04b0*/  FFMA R5, R5, R23.reuse, 9.9999997473787516356e-06 ;  /* 0x3727c5ac05057423 */ /* 0x084fe20000000017 */
[-C--:B------:R-:W-:Y:S01]  /*04c0*/  FFMA R22, R2, R23.reuse, 9.9999997473787516356e-06 ;  /* 0x3727c5ac02167423 */ /* 0x080fe20000000017 */
[----:B------:R-:W-:-:S05]  /*04d0*/  FFMA R23, R3, R23, 9.9999997473787516356e-06 ;  /* 0x3727c5ac03177423 */ /* 0x000fca0000000017 */
[----:B------:R-:W-:Y:S01]  /*04e0*/  MUFU.RSQ R5, R5 ;  /* 0x0000000500057308 */ /* 0x000fe20000001400 */
[----:B------:R-:W1:Y:S07]  /*04f0*/  LDC.64 R2, c[0x0][0x210] ;  /* 0x00008400ff027b82 */ /* 0x000e6e0000000a00 */
[----:B------:R-:W2:Y:S08]  /*0500*/  MUFU.RSQ R22, R22 ;  /* 0x0000001600167308 */ /* 0x000eb00000001400 */
[----:B------:R-:W2:Y:S01]  /*0510*/  MUFU.RSQ R23, R23 ;  /* 0x0000001700177308 */ /* 0x000ea20000001400 */
[----:B----4-:R-:W-:-:S04]  /*0520*/  FADD R7, R10, -R7 ;  /* 0x800000070a077221 */ /* 0x010fc80000000000 */
[----:B0-----:R-:W-:Y:S01]  /*0530*/  FMUL R7, R4, R7 ;  /* 0x0000000704077220 */ /* 0x001fe20000400000 */
[----:B-----5:R-:W-:Y:S01]  /*0540*/  FADD R6, R11, -R6 ;  /* 0x800000060b067221 */ /* 0x020fe20000000000 */
[----:B------:R-:W-:Y:S01]  /*0550*/  FADD R9, R12, -R9 ;  /* 0x800000090c097221 */ /* 0x000fe20000000000 */
[----:B------:R-:W-:-:S03]  /*0560*/  FADD R8, R13, -R8 ;  /* 0x800000080d087221 */ /* 0x000fc60000000000 */
[----:B--2---:R-:W-:Y:S01]  /*0570*/  FMUL R9, R22, R9 ;  /* 0x0000000916097220 */ /* 0x004fe20000400000 */
[----:B------:R-:W-:Y:S01]  /*0580*/  FMUL R6, R23, R6 ;  /* 0x0000000617067220 */ /* 0x000fe20000400000 */
[----:B------:R-:W-:Y:S02]  /*0590*/  FMUL R8, R5, R8 ;  /* 0x0000000805087220 */ /* 0x000fe40000400000 */
[----:B---3--:R-:W-:Y:S02]  /*05a0*/  FFMA R9, R18, R9, R20 ;  /* 0x0000000912097223 */ /* 0x008fe40000000014 */
[----:B------:R-:W-:Y:S01]  /*05b0*/  FFMA R8, R19, R8, R21 ;  /* 0x0000000813087223 */ /* 0x000fe20000000015 */
[----:B------:R-:W-:Y:S01]  /*05c0*/  FFMA R14, R14, R7, R16 ;  /* 0x000000070e0e7223 */ /* 0x000fe20000000010 */
[----:B------:R-:W-:-:S04]  /*05d0*/  FFMA R15, R15, R6, R17 ;  /* 0x000000060f0f7223 */ /* 0x000fc80000000011 */
[----:B------:R-:W-:Y:S01]  /*05e0*/  FSETP.GEU.AND P0, PT, R14, -R9, PT ;  /* 0x800000090e00720b */ /* 0x000fe20003f0e000 */
[----:B------:R-:W-:Y:S01]  /*05f0*/  FADD R9, R9, R14 ;  /* 0x0000000e09097221 */ /* 0x000fe20000000000 */
[----:B------:R-:W-:Y:S01]  /*0600*/  FADD R4, R8, R15 ;  /* 0x0000000f08047221 */ /* 0x000fe20000000000 */
[----:B------:R-:W-:Y:S01]  /*0610*/  FSETP.GEU.AND P1, PT, R15, -R8, PT ;  /* 0x800000080f00720b */ /* 0x000fe20003f2e000 */
[----:B-1----:R-:W-:Y:S02]  /*0620*/  IMAD.WIDE R2, R0, 0x4, R2 ;  /* 0x0000000400027825 */ /* 0x002fe400078e0202 */
[----:B------:R-:W-:Y:S02]  /*0630*/  FSEL R6, R9, RZ, P0 ;  /* 0x000000ff09067208 */ /* 0x000fe40000000000 */
[----:B------:R-:W-:-:S05]  /*0640*/  FSEL R7, R4, RZ, P1 ;  /* 0x000000ff04077208 */ /* 0x000fca0000800000 */
[----:B------:R-:W-:Y:S01]  /*0650*/  STG.E.64 desc[UR4][R2.64], R6 ;  /* 0x0000000602007986 */ /* 0x000fe2000c101b04 */
[----:B------:R-:W-:Y:S05]  /*0660*/  EXIT ;  /* 0x000000000000794d */ /* 0x000fea0003800000 */
.L_x_0:
[----:B------:R-:W-:-:S00]  /*0670*/  BRA `(.L_x_0) ;  /* 0xfffffffc00fc7947 */ /* 0x000fc0000383ffff */
[----:B------:R-:W-:-:S00]  /*0680*/  NOP ;  /* 0x0000000000007918 */ /* 0x000fc00000000000 */
[----:B------:R-:W-:-:S00]  /*0690*/  NOP ;  /* 0x0000000000007918 */ /* 0x000fc00000000000 */
[----:B------:R-:W-:-:S00]  /*06a0*/  NOP ;  /* 0x0000000000007918 */ /* 0x000fc00000000000 */
[----:B------:R-:W-:-:S00]  /*06b0*/  NOP ;  /* 0x0000000000007918 */ /* 0x000fc00000000000 */
[----:B------:R-:W-:-:S00]  /*06c0*/  NOP ;  /* 0x0000000000007918 */ /* 0x000fc00000000000 */
[----:B------:R-:W-:-:S00]  /*06d0*/  NOP ;  /* 0x0000000000007918 */ /* 0x000fc00000000000 */
[----:B------:R-:W-:-:S00]  /*06e0*/  NOP ;  /* 0x0000000000007918 */ /* 0x000fc00000000000 */
[----:B------:R-:W-:-:S00]  /*06f0*/  NOP ;  /* 0x0000000000007918 */ /* 0x000fc00000000000 */
.L_x_1:


//--------------------- .nv.global.init           --------------------------
	.section	.nv.global.init,"aw",@progbits
.nv.global.init:
	.type		_$_str,@object
	.size		_$_str,(.L_0 - _$_str)
_$_str:
        /*0000*/ 	.byte	0x5f, 0x5f, 0x43, 0x55, 0x44, 0x41, 0x5f, 0x46, 0x54, 0x5a, 0x00
.L_0:


//--------------------- .nv.constant0.triton_poi_fused_add_native_group_norm_relu_13 --------------------------
	.section	.nv.constant0.triton_poi_fused_add_native_group_norm_relu_13,"a",@progbits
	.sectionflags	@""
	.align	4
.nv.constant0.triton_poi_fused_add_native_group_norm_relu_13:
	.zero		620
